	.headerflags	@"EF_CUDA_TEXMODE_UNIFIED EF_CUDA_64BIT_ADDRESS EF_CUDA_ACCELERATORS EF_CUDA_SM90 EF_CUDA_VIRTUAL_SM(EF_CUDA_SM90)"
	.elftype	@"ET_EXEC"


//--------------------- .nv.info                  --------------------------
	.section	.nv.info,"",@"SHT_CUDA_INFO"
	.align	4


	//----- nvinfo : EIATTR_REGCOUNT
	.align		4
        /*0000*/ 	.byte	0x04, 0x2f
        /*0002*/ 	.short	(.L_1 - .L_0)
	.align		4
.L_0:
        /*0004*/ 	.word	index@(triton_poi_fused__unsafe_index_add_convolution_56)
        /*0008*/ 	.word	0x00000014


	//----- nvinfo : EIATTR_MIN_STACK_SIZE
	.align		4
.L_1:
        /*000c*/ 	.byte	0x04, 0x12
        /*000e*/ 	.short	(.L_3 - .L_2)
	.align		4
.L_2:
        /*0010*/ 	.word	index@(triton_poi_fused__unsafe_index_add_convolution_56)
        /*0014*/ 	.word	0x00000000


	//----- nvinfo : EIATTR_FRAME_SIZE
	.align		4
.L_3:
        /*0018*/ 	.byte	0x04, 0x11
        /*001a*/ 	.short	(.L_5 - .L_4)
	.align		4
.L_4:
        /*001c*/ 	.word	index@(triton_poi_fused__unsafe_index_add_convolution_56)
        /*0020*/ 	.word	0x00000000


	//----- nvinfo : EIATTR_MIN_STACK_SIZE
	.align		4
.L_5:
        /*0024*/ 	.byte	0x04, 0x12
        /*0026*/ 	.short	(.L_7 - .L_6)
	.align		4
.L_6:
        /*0028*/ 	.word	index@(triton_poi_fused__unsafe_index_add_convolution_56)
        /*002c*/ 	.word	0x00000000
.L_7:


//--------------------- .nv.info.triton_poi_fused__unsafe_index_add_convolution_56 --------------------------
	.section	.nv.info.triton_poi_fused__unsafe_index_add_convolution_56,"",@"SHT_CUDA_INFO"
	.sectionflags	@""
	.align	4


	//----- nvinfo : EIATTR_CUDA_API_VERSION
	.align		4
        /*0000*/ 	.byte	0x04, 0x37
        /*0002*/ 	.short	(.L_9 - .L_8)
.L_8:
        /*0004*/ 	.word	0x0000007c


	//----- nvinfo : EIATTR_KPARAM_INFO
	.align		4
.L_9:
        /*0008*/ 	.byte	0x04, 0x17
        /*000a*/ 	.short	(.L_11 - .L_10)
.L_10:
        /*000c*/ 	.word	0x00000000
        /*0010*/ 	.short	0x0005
        /*0012*/ 	.short	0x0028
        /*0014*/ 	.byte	0x00, 0xf0, 0x11, 0x00


	//----- nvinfo : EIATTR_KPARAM_INFO
	.align		4
.L_11:
        /*0018*/ 	.byte	0x04, 0x17
        /*001a*/ 	.short	(.L_13 - .L_12)
.L_12:
        /*001c*/ 	.word	0x00000000
        /*0020*/ 	.short	0x0004
        /*0022*/ 	.short	0x0020
        /*0024*/ 	.byte	0x00, 0xf4, 0x21, 0x00


	//----- nvinfo : EIATTR_KPARAM_INFO
	.align		4
.L_13:
        /*0028*/ 	.byte	0x04, 0x17
        /*002a*/ 	.short	(.L_15 - .L_14)
.L_14:
        /*002c*/ 	.word	0x00000000
        /*0030*/ 	.short	0x0003
        /*0032*/ 	.short	0x0018
        /*0034*/ 	.byte	0x00, 0xf4, 0x21, 0x00


	//----- nvinfo : EIATTR_KPARAM_INFO
	.align		4
.L_15:
        /*0038*/ 	.byte	0x04, 0x17
        /*003a*/ 	.short	(.L_17 - .L_16)
.L_16:
        /*003c*/ 	.word	0x00000000
        /*0040*/ 	.short	0x0002
        /*0042*/ 	.short	0x0010
        /*0044*/ 	.byte	0x00, 0xf4, 0x21, 0x00


	//----- nvinfo : EIATTR_KPARAM_INFO
	.align		4
.L_17:
        /*0048*/ 	.byte	0x04, 0x17
        /*004a*/ 	.short	(.L_19 - .L_18)
.L_18:
        /*004c*/ 	.word	0x00000000
        /*0050*/ 	.short	0x0001
        /*0052*/ 	.short	0x0008
        /*0054*/ 	.byte	0x00, 0xf4, 0x21, 0x00


	//----- nvinfo : EIATTR_KPARAM_INFO
	.align		4
.L_19:
        /*0058*/ 	.byte	0x04, 0x17
        /*005a*/ 	.short	(.L_21 - .L_20)
.L_20:
        /*005c*/ 	.word	0x00000000
        /*0060*/ 	.short	0x0000
        /*0062*/ 	.short	0x0000
        /*0064*/ 	.byte	0x00, 0xf4, 0x21, 0x00


	//----- nvinfo : EIATTR_SPARSE_MMA_MASK
	.align		4
.L_21:
        /*0068*/ 	.byte	0x03, 0x50
        /*006a*/ 	.short	0x0000


	//----- nvinfo : EIATTR_MAXREG_COUNT
	.align		4
        /*006c*/ 	.byte	0x03, 0x1b
        /*006e*/ 	.short	0x00ff


	//----- nvinfo : EIATTR_EXIT_INSTR_OFFSETS
	.align		4
        /*0070*/ 	.byte	0x04, 0x1c
        /*0072*/ 	.short	(.L_23 - .L_22)


	//   ....[0]....
.L_22:
        /*0074*/ 	.word	0x00000470


	//----- nvinfo : EIATTR_REQNTID
	.align		4
.L_23:
        /*0078*/ 	.byte	0x04, 0x10
        /*007a*/ 	.short	(.L_25 - .L_24)
.L_24:
        /*007c*/ 	.word	0x00000100
        /*0080*/ 	.word	0x00000001
        /*0084*/ 	.word	0x00000001


	//----- nvinfo : EIATTR_CBANK_PARAM_SIZE
	.align		4
.L_25:
        /*0088*/ 	.byte	0x03, 0x19
        /*008a*/ 	.short	0x002c


	//----- nvinfo : EIATTR_PARAM_CBANK
	.align		4
        /*008c*/ 	.byte	0x04, 0x0a
        /*008e*/ 	.short	(.L_27 - .L_26)
	.align		4
.L_26:
        /*0090*/ 	.word	index@(.nv.constant0.triton_poi_fused__unsafe_index_add_convolution_56)
        /*0094*/ 	.short	0x0210
        /*0096*/ 	.short	0x002c


	//----- nvinfo : EIATTR_SW_WAR
	.align		4
.L_27:
        /*0098*/ 	.byte	0x04, 0x36
        /*009a*/ 	.short	(.L_29 - .L_28)
.L_28:
        /*009c*/ 	.word	0x00000008
.L_29:


//--------------------- .nv.callgraph             --------------------------
	.section	.nv.callgraph,"",@"SHT_CUDA_CALLGRAPH"
	.align	4
	.sectionentsize	8
	.align		4
        /*0000*/ 	.word	0x00000000
	.align		4
        /*0004*/ 	.word	0xffffffff
	.align		4
        /*0008*/ 	.word	0x00000000
	.align		4
        /*000c*/ 	.word	0xfffffffe
	.align		4
        /*0010*/ 	.word	0x00000000
	.align		4
        /*0014*/ 	.word	0xfffffffd
	.align		4
        /*0018*/ 	.word	0x00000000
	.align		4
        /*001c*/ 	.word	0xfffffffc


//--------------------- .text.triton_poi_fused__unsafe_index_add_convolution_56 --------------------------
	.section	.text.triton_poi_fused__unsafe_index_add_convolution_56,"ax",@progbits
	.align	128
        .global         triton_poi_fused__unsafe_index_add_convolution_56
        .type           triton_poi_fused__unsafe_index_add_convolution_56,@function
        .size           triton_poi_fused__unsafe_index_add_convolution_56,(.L_x_1 - triton_poi_fused__unsafe_index_add_convolution_56)
        .other          triton_poi_fused__unsafe_index_add_convolution_56,@"STO_CUDA_ENTRY STV_DEFAULT"
triton_poi_fused__unsafe_index_add_convolution_56:
.text.triton_poi_fused__unsafe_index_add_convolution_56:
[----:B------:R-:W-:Y:S01]  /*0000*/  LDC R1, c[0x0][0x28] ;  /* 0x00000a00ff017b82 */ /* 0x000fe20000000800 */
[----:B------:R-:W1:Y:S07]  /*0010*/  S2R R0, SR_TID.X ;  /* 0x0000000000007919 */ /* 0x000e6e0000002100 */
[----:B------:R-:W2:Y:S01]  /*0020*/  LDC.64 R4, c[0x0][0x210] ;  /* 0x00008400ff047b82 */ /* 0x000ea20000000a00 */
[----:B------:R-:W-:Y:S01]  /*0030*/  ULDC.64 UR4, c[0x0][0x208] ;  /* 0x0000820000047ab9 */ /* 0x000fe20000000a00 */
[----:B------:R-:W-:Y:S01]  /*0040*/  ULDC.64 UR8, c[0x0][0x220] ;  /* 0x0000880000087ab9 */ /* 0x000fe20000000a00 */
[----:B------:R-:W3:Y:S01]  /*0050*/  S2R R11, SR_CTAID.X ;  /* 0x00000000000b7919 */ /* 0x000ee20000002500 */
[----:B------:R-:W-:Y:S01]  /*0060*/  ULDC.64 UR6, c[0x0][0x218] ;  /* 0x0000860000067ab9 */ /* 0x000fe20000000a00 */
[----:B-1----:R-:W-:-:S05]  /*0070*/  IMAD.SHL.U32 R0, R0, 0x2, RZ ;  /* 0x0000000200007824 */ /* 0x002fca00078e00ff */
[----:B------:R-:W-:-:S05]  /*0080*/  LOP3.LUT R0, R0, 0x1fe, RZ, 0xc0, !PT ;  /* 0x000001fe00007812 */ /* 0x000fca00078ec0ff */
[----:B---3--:R-:W-:-:S05]  /*0090*/  IMAD R0, R11, 0x200, R0 ;  /* 0x000002000b007824 */ /* 0x008fca00078e0200 */
[----:B------:R-:W-:-:S04]  /*00a0*/  SHF.R.S32.HI R3, RZ, 0x1f, R0 ;  /* 0x0000001fff037819 */ /* 0x000fc80000011400 */
[----:B------:R-:W-:-:S04]  /*00b0*/  LEA.HI R3, R3, R0, RZ, 0x5 ;  /* 0x0000000003037211 */ /* 0x000fc800078f28ff */
[----:B------:R-:W-:Y:S02]  /*00c0*/  SHF.R.S32.HI R2, RZ, 0x5, R3 ;  /* 0x00000005ff027819 */ /* 0x000fe40000011403 */
[----:B------:R-:W-:Y:S02]  /*00d0*/  LOP3.LUT R3, R3, 0xffffffe0, RZ, 0xc0, !PT ;  /* 0xffffffe003037812 */ /* 0x000fe400078ec0ff */
[----:B------:R-:W-:-:S04]  /*00e0*/  LEA.HI R6, R2, R2, RZ, 0x5 ;  /* 0x0000000202067211 */ /* 0x000fc800078f28ff */
[----:B------:R-:W-:-:S05]  /*00f0*/  LOP3.LUT R7, R6, 0xffffffe0, RZ, 0xc0, !PT ;  /* 0xffffffe006077812 */ /* 0x000fca00078ec0ff */
[----:B------:R-:W-:-:S04]  /*0100*/  IMAD.IADD R7, R2, 0x1, -R7 ;  /* 0x0000000102077824 */ /* 0x000fc800078e0a07 */
[----:B--2---:R-:W-:-:S04]  /*0110*/  IMAD.WIDE R8, R7, 0x8, R4 ;  /* 0x0000000807087825 */ /* 0x004fc800078e0204 */
[----:B------:R-:W-:Y:S02]  /*0120*/  IMAD.IADD R3, R0, 0x1, -R3 ;  /* 0x0000000100037824 */ /* 0x000fe400078e0a03 */
[----:B------:R-:W2:Y:S02]  /*0130*/  LDG.E.EL.64 R8, desc[UR4][R8.64] ;  /* 0x0000000408087981 */ /* 0x000ea4000c2e1b00 */
[----:B------:R-:W-:-:S06]  /*0140*/  IMAD.WIDE R4, R3, 0x8, R4 ;  /* 0x0000000803047825 */ /* 0x000fcc00078e0204 */
[----:B------:R-:W3:Y:S01]  /*0150*/  LDG.E.EL.128 R4, desc[UR4][R4.64] ;  /* 0x0000000404047981 */ /* 0x000ee2000c2e1d00 */
[----:B------:R-:W-:-:S04]  /*0160*/  SHF.R.S32.HI R3, RZ, 0x16, R11 ;  /* 0x00000016ff037819 */ /* 0x000fc8000001140b */
[----:B------:R-:W-:-:S04]  /*0170*/  SGXT R3, R3, 0x1 ;  /* 0x000000010303781a */ /* 0x000fc80000000200 */
[----:B------:R-:W-:-:S04]  /*0180*/  LEA.HI R3, R3, R0, RZ, 0xa ;  /* 0x0000000003037211 */ /* 0x000fc800078f50ff */
[----:B------:R-:W-:Y:S02]  /*0190*/  SHF.R.S32.HI R10, RZ, 0xa, R3 ;  /* 0x0000000aff0a7819 */ /* 0x000fe40000011403 */
[----:B------:R-:W1:Y:S01]  /*01a0*/  LDC.64 R2, c[0x0][0x228] ;  /* 0x00008a00ff027b82 */ /* 0x000e620000000a00 */
[----:B--2---:R-:W-:-:S04]  /*01b0*/  SHF.R.U32.HI R15, RZ, 0x1b, R9 ;  /* 0x0000001bff0f7819 */ /* 0x004fc80000011609 */
[----:B------:R-:W-:-:S04]  /*01c0*/  LOP3.LUT R15, R15, 0x10, RZ, 0xc0, !PT ;  /* 0x000000100f0f7812 */ /* 0x000fc800078ec0ff */
[----:B------:R-:W-:Y:S01]  /*01d0*/  IADD3 R15, P0, R8, R15, RZ ;  /* 0x0000000f080f7210 */ /* 0x000fe20007f1e0ff */
[C---:B------:R-:W-:Y:S01]  /*01e0*/  IMAD.SHL.U32 R8, R10.reuse, 0x100, RZ ;  /* 0x000001000a087824 */ /* 0x040fe200078e00ff */
[----:B---3--:R-:W-:Y:S02]  /*01f0*/  SHF.R.U32.HI R11, RZ, 0x1b, R5 ;  /* 0x0000001bff0b7819 */ /* 0x008fe40000011605 */
[----:B------:R-:W-:Y:S01]  /*0200*/  SHF.R.U32.HI R12, RZ, 0x1b, R7 ;  /* 0x0000001bff0c7819 */ /* 0x000fe20000011607 */
[----:B------:R-:W-:Y:S01]  /*0210*/  IMAD.X R14, RZ, RZ, R9, P0 ;  /* 0x000000ffff0e7224 */ /* 0x000fe200000e0609 */
[----:B------:R-:W-:Y:S02]  /*0220*/  SHF.R.S32.HI R9, RZ, 0x1f, R8 ;  /* 0x0000001fff097819 */ /* 0x000fe40000011408 */
[----:B------:R-:W-:Y:S02]  /*0230*/  LEA R13, P0, R15, R8, 0x4 ;  /* 0x000000080f0d7211 */ /* 0x000fe400078020ff */
[----:B------:R-:W-:-:S02]  /*0240*/  LEA.HI R8, R10, R10, RZ, 0x8 ;  /* 0x0000000a0a087211 */ /* 0x000fc400078f40ff */
[----:B------:R-:W-:Y:S02]  /*0250*/  LOP3.LUT R11, R11, 0x10, RZ, 0xc0, !PT ;  /* 0x000000100b0b7812 */ /* 0x000fe400078ec0ff */
[----:B------:R-:W-:Y:S02]  /*0260*/  LOP3.LUT R12, R12, 0x10, RZ, 0xc0, !PT ;  /* 0x000000100c0c7812 */ /* 0x000fe400078ec0ff */
[----:B------:R-:W-:Y:S02]  /*0270*/  LEA.HI.X R15, R15, R9, R14, 0x4, P0 ;  /* 0x000000090f0f7211 */ /* 0x000fe400000f240e */
[----:B------:R-:W-:Y:S02]  /*0280*/  LOP3.LUT R9, R8, 0xffffff00, RZ, 0xc0, !PT ;  /* 0xffffff0008097812 */ /* 0x000fe400078ec0ff */
[-C--:B------:R-:W-:Y:S02]  /*0290*/  IADD3 R11, P0, P1, R11, R13.reuse, R4 ;  /* 0x0000000d0b0b7210 */ /* 0x080fe4000791e004 */
[----:B------:R-:W-:Y:S01]  /*02a0*/  IADD3 R4, P2, P3, R12, R13, R6 ;  /* 0x0000000d0c047210 */ /* 0x000fe20007b5e006 */
[----:B------:R-:W-:Y:S01]  /*02b0*/  IMAD.IADD R9, R10, 0x1, -R9 ;  /* 0x000000010a097824 */ /* 0x000fe200078e0a09 */
[-C--:B------:R-:W-:Y:S01]  /*02c0*/  IADD3.X R10, RZ, R15.reuse, R5, P0, P1 ;  /* 0x0000000fff0a7210 */ /* 0x080fe200007e2405 */
[C---:B------:R-:W-:Y:S01]  /*02d0*/  IMAD.SHL.U32 R6, R11.reuse, 0x4, RZ ;  /* 0x000000040b067824 */ /* 0x040fe200078e00ff */
[----:B------:R-:W-:Y:S01]  /*02e0*/  IADD3.X R7, RZ, R15, R7, P2, P3 ;  /* 0x0000000fff077210 */ /* 0x000fe200017e6407 */
[----:B------:R-:W-:Y:S01]  /*02f0*/  IMAD.SHL.U32 R8, R4, 0x4, RZ ;  /* 0x0000000404087824 */ /* 0x000fe200078e00ff */
[----:B------:R-:W-:Y:S01]  /*0300*/  SHF.L.U64.HI R5, R11, 0x2, R10 ;  /* 0x000000020b057819 */ /* 0x000fe2000001020a */
[----:B-1----:R-:W-:Y:S01]  /*0310*/  IMAD.WIDE R2, R9, 0x4, R2 ;  /* 0x0000000409027825 */ /* 0x002fe200078e0202 */
[----:B------:R-:W-:-:S02]  /*0320*/  IADD3 R10, P0, R6, UR8, RZ ;  /* 0x00000008060a7c10 */ /* 0x000fc4000ff1e0ff */
[----:B------:R-:W-:Y:S02]  /*0330*/  SHF.L.U64.HI R4, R4, 0x2, R7 ;  /* 0x0000000204047819 */ /* 0x000fe40000010207 */
[----:B------:R-:W-:Y:S01]  /*0340*/  IADD3 R12, P1, R8, UR8, RZ ;  /* 0x00000008080c7c10 */ /* 0x000fe2000ff3e0ff */
[----:B------:R-:W2:Y:S01]  /*0350*/  LDG.E.EL R2, desc[UR4][R2.64] ;  /* 0x0000000402027981 */ /* 0x000ea2000c2e1900 */
[----:B------:R-:W-:Y:S02]  /*0360*/  IADD3.X R11, R5, UR9, RZ, P0, !PT ;  /* 0x00000009050b7c10 */ /* 0x000fe400087fe4ff */
[----:B------:R-:W-:Y:S02]  /*0370*/  IADD3.X R13, R4, UR9, RZ, P1, !PT ;  /* 0x00000009040d7c10 */ /* 0x000fe40008ffe4ff */
[----:B------:R-:W-:Y:S02]  /*0380*/  IADD3 R6, P0, R6, UR6, RZ ;  /* 0x0000000606067c10 */ /* 0x000fe4000ff1e0ff */
[----:B------:R-:W-:Y:S01]  /*0390*/  IADD3 R8, P1, R8, UR6, RZ ;  /* 0x0000000608087c10 */ /* 0x000fe2000ff3e0ff */
[----:B------:R-:W2:Y:S01]  /*03a0*/  LDG.E.EL R11, desc[UR4][R10.64] ;  /* 0x000000040a0b7981 */ /* 0x000ea2000c2e1900 */
[----:B------:R-:W-:-:S02]  /*03b0*/  IADD3.X R7, R5, UR7, RZ, P0, !PT ;  /* 0x0000000705077c10 */ /* 0x000fc400087fe4ff */
[----:B------:R-:W-:Y:S01]  /*03c0*/  IADD3.X R9, R4, UR7, RZ, P1, !PT ;  /* 0x0000000704097c10 */ /* 0x000fe20008ffe4ff */
[----:B------:R-:W3:Y:S01]  /*03d0*/  LDG.E.EL R13, desc[UR4][R12.64] ;  /* 0x000000040c0d7981 */ /* 0x000ee2000c2e1900 */
[----:B------:R-:W1:Y:S03]  /*03e0*/  LDC.64 R4, c[0x0][0x230] ;  /* 0x00008c00ff047b82 */ /* 0x000e660000000a00 */
[----:B------:R-:W4:Y:S04]  /*03f0*/  LDG.E.EL R6, desc[UR4][R6.64] ;  /* 0x0000000406067981 */ /* 0x000f28000c2e1900 */
[----:B------:R-:W5:Y:S01]  /*0400*/  LDG.E.EL R8, desc[UR4][R8.64] ;  /* 0x0000000408087981 */ /* 0x000f62000c2e1900 */
[----:B-1----:R-:W-:-:S04]  /*0410*/  IMAD.WIDE R4, R0, 0x4, R4 ;  /* 0x0000000400047825 */ /* 0x002fc800078e0204 */
[C---:B--2---:R-:W-:Y:S01]  /*0420*/  FADD R15, R2.reuse, R11 ;  /* 0x0000000b020f7221 */ /* 0x044fe20000000000 */
[----:B---3--:R-:W-:-:S03]  /*0430*/  FADD R17, R2, R13 ;  /* 0x0000000d02117221 */ /* 0x008fc60000000000 */
[----:B----4-:R-:W-:Y:S01]  /*0440*/  FADD R16, R6, R15 ;  /* 0x0000000f06107221 */ /* 0x010fe20000000000 */
[----:B-----5:R-:W-:-:S05]  /*0450*/  FADD R17, R8, R17 ;  /* 0x0000001108117221 */ /* 0x020fca0000000000 */
[----:B------:R-:W-:Y:S01]  /*0460*/  STG.E.64 desc[UR4][R4.64], R16 ;  /* 0x0000001004007986 */ /* 0x000fe2000c101b04 */
[----:B------:R-:W-:Y:S05]  /*0470*/  EXIT ;  /* 0x000000000000794d */ /* 0x000fea0003800000 */
.L_x_0:
[----:B------:R-:W-:-:S00]  /*0480*/  BRA `(.L_x_0) ;  /* 0xfffffffc00fc7947 */ /* 0x000fc0000383ffff */
[----:B------:R-:W-:-:S00]  /*0490*/  NOP ;  /* 0x0000000000007918 */ /* 0x000fc00000000000 */
        /* <DEDUP_REMOVED lines=14> */
.L_x_1:


//--------------------- .nv.constant0.triton_poi_fused__unsafe_index_add_convolution_56 --------------------------
	.section	.nv.constant0.triton_poi_fused__unsafe_index_add_convolution_56,"a",@progbits
	.sectionflags	@""
	.align	4
.nv.constant0.triton_poi_fused__unsafe_index_add_convolution_56:
	.zero		572
